//
// Generated by NVIDIA NVVM Compiler
//
// Compiler Build ID: CL-36424714
// Cuda compilation tools, release 13.0, V13.0.88
// Based on NVVM 20.0.0
//

.version 9.0
.target sm_100
.address_size 64

	// .globl	_Z15generate_pointsPfS_iy
.global .align 4 .b8 precalc_xorwow_matrix[102400];
.global .align 4 .b8 precalc_xorwow_offset_matrix[102400];
.global .align 4 .b8 mrg32k3aM1[2304];
.global .align 4 .b8 mrg32k3aM2[2304];
.global .align 4 .b8 mrg32k3aM1SubSeq[2016];
.global .align 4 .b8 mrg32k3aM2SubSeq[2016];
.global .align 4 .b8 mrg32k3aM1Seq[2304];
.global .align 4 .b8 mrg32k3aM2Seq[2304];
.const .align 8 .b8 __cr_lgamma_table[72];
.global .align 4 .b8 __cudart_i2opi_f[24] = {65, 144, 67, 60, 153, 149, 98, 219, 192, 221, 52, 245, 209, 87, 39, 252, 41, 21, 68, 78, 110, 131, 249, 162};

.visible .entry _Z15generate_pointsPfS_iy(
	.param .u64 .ptr .align 1 _Z15generate_pointsPfS_iy_param_0,
	.param .u64 .ptr .align 1 _Z15generate_pointsPfS_iy_param_1,
	.param .u32 _Z15generate_pointsPfS_iy_param_2,
	.param .u64 _Z15generate_pointsPfS_iy_param_3
)
{
	.local .align 4 .b8 	__local_depot0[28];
	.reg .b64 	%SP;
	.reg .b64 	%SPL;
	.reg .pred 	%p<16>;
	.reg .b32 	%r<170>;
	.reg .b32 	%f<56>;
	.reg .b64 	%rd<48>;
	.reg .b64 	%fd<5>;

	mov.u64 	%SPL, __local_depot0;
	ld.param.u64 	%rd16, [_Z15generate_pointsPfS_iy_param_0];
	ld.param.u64 	%rd17, [_Z15generate_pointsPfS_iy_param_1];
	ld.param.u32 	%r29, [_Z15generate_pointsPfS_iy_param_2];
	ld.param.u64 	%rd18, [_Z15generate_pointsPfS_iy_param_3];
	add.u64 	%rd1, %SPL, 0;
	mov.u32 	%r30, %ctaid.x;
	mov.u32 	%r31, %ntid.x;
	mov.u32 	%r32, %tid.x;
	mad.lo.s32 	%r1, %r30, %r31, %r32;
	setp.ge.s32 	%p1, %r1, %r29;
	@%p1 bra 	$L__BB0_18;
	cvt.u32.u64 	%r33, %rd18;
	{ .reg .b32 tmp; mov.b64 {tmp, %r34}, %rd18; }
	shr.s32 	%r35, %r1, 31;
	mov.b32 	%r36, 0;
	mov.b32 	%r37, -766435501;
	mul.hi.u32 	%r38, %r37, %r36;
	mov.b32 	%r39, -845247145;
	mul.hi.u32 	%r40, %r39, %r1;
	mul.lo.s32 	%r41, %r1, -845247145;
	xor.b32  	%r42, %r40, %r33;
	xor.b32  	%r43, %r35, %r38;
	xor.b32  	%r44, %r43, %r34;
	add.s32 	%r45, %r33, -1640531527;
	add.s32 	%r46, %r34, -1150833019;
	mul.hi.u32 	%r47, %r37, %r42;
	mul.lo.s32 	%r48, %r42, -766435501;
	mul.hi.u32 	%r49, %r39, %r44;
	mul.lo.s32 	%r50, %r44, -845247145;
	xor.b32  	%r51, %r41, %r49;
	xor.b32  	%r52, %r51, %r45;
	xor.b32  	%r53, %r47, %r46;
	add.s32 	%r54, %r33, 1013904242;
	add.s32 	%r55, %r34, 1993301258;
	mul.hi.u32 	%r56, %r37, %r52;
	mul.lo.s32 	%r57, %r52, -766435501;
	mul.hi.u32 	%r58, %r39, %r53;
	mul.lo.s32 	%r59, %r53, -845247145;
	xor.b32  	%r60, %r50, %r54;
	xor.b32  	%r61, %r60, %r58;
	xor.b32  	%r62, %r55, %r48;
	xor.b32  	%r63, %r62, %r56;
	add.s32 	%r64, %r33, -626627285;
	add.s32 	%r65, %r34, 842468239;
	mul.hi.u32 	%r66, %r37, %r61;
	mul.lo.s32 	%r67, %r61, -766435501;
	mul.hi.u32 	%r68, %r39, %r63;
	mul.lo.s32 	%r69, %r63, -845247145;
	xor.b32  	%r70, %r59, %r64;
	xor.b32  	%r71, %r70, %r68;
	xor.b32  	%r72, %r57, %r65;
	xor.b32  	%r73, %r72, %r66;
	add.s32 	%r74, %r33, 2027808484;
	add.s32 	%r75, %r34, -308364780;
	mul.hi.u32 	%r76, %r37, %r71;
	mul.lo.s32 	%r77, %r71, -766435501;
	mul.hi.u32 	%r78, %r39, %r73;
	mul.lo.s32 	%r79, %r73, -845247145;
	xor.b32  	%r80, %r69, %r74;
	xor.b32  	%r81, %r80, %r78;
	xor.b32  	%r82, %r67, %r75;
	xor.b32  	%r83, %r82, %r76;
	add.s32 	%r84, %r33, 387276957;
	add.s32 	%r85, %r34, -1459197799;
	mul.hi.u32 	%r86, %r37, %r81;
	mul.lo.s32 	%r87, %r81, -766435501;
	mul.hi.u32 	%r88, %r39, %r83;
	mul.lo.s32 	%r89, %r83, -845247145;
	xor.b32  	%r90, %r79, %r84;
	xor.b32  	%r91, %r90, %r88;
	xor.b32  	%r92, %r77, %r85;
	xor.b32  	%r93, %r92, %r86;
	add.s32 	%r94, %r33, -1253254570;
	add.s32 	%r95, %r34, 1684936478;
	mul.hi.u32 	%r96, %r37, %r91;
	mul.lo.s32 	%r97, %r91, -766435501;
	mul.hi.u32 	%r98, %r39, %r93;
	mul.lo.s32 	%r99, %r93, -845247145;
	xor.b32  	%r100, %r89, %r94;
	xor.b32  	%r101, %r100, %r98;
	xor.b32  	%r102, %r87, %r95;
	xor.b32  	%r103, %r102, %r96;
	add.s32 	%r104, %r33, 1401181199;
	add.s32 	%r105, %r34, 534103459;
	mul.hi.u32 	%r106, %r37, %r101;
	mul.lo.s32 	%r107, %r101, -766435501;
	mul.hi.u32 	%r108, %r39, %r103;
	xor.b32  	%r109, %r99, %r104;
	xor.b32  	%r110, %r109, %r108;
	xor.b32  	%r111, %r97, %r105;
	xor.b32  	%r112, %r111, %r106;
	add.s32 	%r113, %r34, -616729560;
	mul.hi.u32 	%r114, %r37, %r110;
	mul.lo.s32 	%r115, %r112, -845247145;
	xor.b32  	%r116, %r107, %r113;
	xor.b32  	%r117, %r116, %r114;
	add.s32 	%r118, %r33, -1879881855;
	mul.hi.u32 	%r119, %r39, %r117;
	mul.lo.s32 	%r120, %r117, -845247145;
	xor.b32  	%r121, %r115, %r118;
	xor.b32  	%r122, %r121, %r119;
	cvt.rn.f32.u32 	%f11, %r122;
	fma.rn.f32 	%f12, %f11, 0f2F800000, 0f2F000000;
	cvt.rn.f32.u32 	%f13, %r120;
	fma.rn.f32 	%f14, %f13, 0f2F800000, 0f2F000000;
	add.f32 	%f15, %f14, %f14;
	mul.f32 	%f1, %f15, 0f40490FDB;
	sqrt.rn.f32 	%f2, %f12;
	mul.f32 	%f16, %f1, 0f3F22F983;
	cvt.rni.s32.f32 	%r169, %f16;
	cvt.rn.f32.s32 	%f17, %r169;
	fma.rn.f32 	%f18, %f17, 0fBFC90FDA, %f1;
	fma.rn.f32 	%f19, %f17, 0fB3A22168, %f18;
	fma.rn.f32 	%f55, %f17, 0fA7C234C5, %f19;
	abs.f32 	%f4, %f1;
	setp.ltu.f32 	%p2, %f4, 0f47CE4780;
	mov.u32 	%r165, %r169;
	mov.f32 	%f54, %f55;
	@%p2 bra 	$L__BB0_9;
	setp.neu.f32 	%p3, %f4, 0f7F800000;
	@%p3 bra 	$L__BB0_4;
	mov.f32 	%f22, 0f00000000;
	mul.rn.f32 	%f54, %f1, %f22;
	mov.b32 	%r165, 0;
	bra.uni 	$L__BB0_9;
$L__BB0_4:
	mov.b32 	%r3, %f1;
	shl.b32 	%r124, %r3, 8;
	or.b32  	%r4, %r124, -2147483648;
	mov.b64 	%rd44, 0;
	mov.b32 	%r162, 0;
	mov.u64 	%rd42, __cudart_i2opi_f;
	mov.u64 	%rd43, %rd1;
$L__BB0_5:
	.pragma "nounroll";
	ld.global.nc.u32 	%r125, [%rd42];
	mad.wide.u32 	%rd22, %r125, %r4, %rd44;
	shr.u64 	%rd44, %rd22, 32;
	st.local.u32 	[%rd43], %rd22;
	add.s32 	%r162, %r162, 1;
	add.s64 	%rd43, %rd43, 4;
	add.s64 	%rd42, %rd42, 4;
	setp.ne.s32 	%p4, %r162, 6;
	@%p4 bra 	$L__BB0_5;
	shr.u32 	%r126, %r3, 23;
	st.local.u32 	[%rd1+24], %rd44;
	and.b32  	%r7, %r126, 31;
	and.b32  	%r127, %r126, 224;
	add.s32 	%r128, %r127, -128;
	shr.u32 	%r129, %r128, 5;
	mul.wide.u32 	%rd23, %r129, 4;
	sub.s64 	%rd8, %rd1, %rd23;
	ld.local.u32 	%r163, [%rd8+24];
	ld.local.u32 	%r164, [%rd8+20];
	setp.eq.s32 	%p5, %r7, 0;
	@%p5 bra 	$L__BB0_8;
	shf.l.wrap.b32 	%r163, %r164, %r163, %r7;
	ld.local.u32 	%r130, [%rd8+16];
	shf.l.wrap.b32 	%r164, %r130, %r164, %r7;
$L__BB0_8:
	shr.u32 	%r131, %r163, 30;
	shf.l.wrap.b32 	%r132, %r164, %r163, 2;
	shl.b32 	%r133, %r164, 2;
	shr.u32 	%r134, %r132, 31;
	add.s32 	%r165, %r134, %r131;
	xor.b32  	%r135, %r132, %r3;
	shr.s32 	%r136, %r132, 31;
	xor.b32  	%r137, %r136, %r132;
	xor.b32  	%r138, %r136, %r133;
	cvt.u64.u32 	%rd24, %r137;
	shl.b64 	%rd25, %rd24, 32;
	cvt.u64.u32 	%rd26, %r138;
	or.b64  	%rd27, %rd25, %rd26;
	cvt.rn.f64.s64 	%fd1, %rd27;
	mul.f64 	%fd2, %fd1, 0d3BF921FB54442D19;
	cvt.rn.f32.f64 	%f20, %fd2;
	neg.f32 	%f21, %f20;
	setp.lt.s32 	%p6, %r135, 0;
	selp.f32 	%f54, %f21, %f20, %p6;
$L__BB0_9:
	setp.ltu.f32 	%p7, %f4, 0f47CE4780;
	add.s32 	%r140, %r165, 1;
	mul.rn.f32 	%f23, %f54, %f54;
	and.b32  	%r141, %r165, 1;
	setp.eq.b32 	%p8, %r141, 1;
	selp.f32 	%f24, %f54, 0f3F800000, %p8;
	fma.rn.f32 	%f25, %f23, %f24, 0f00000000;
	fma.rn.f32 	%f26, %f23, 0f37CBAC00, 0fBAB607ED;
	selp.f32 	%f27, 0fB94D4153, %f26, %p8;
	selp.f32 	%f28, 0f3C0885E4, 0f3D2AAABB, %p8;
	fma.rn.f32 	%f29, %f27, %f23, %f28;
	selp.f32 	%f30, 0fBE2AAAA8, 0fBEFFFFFF, %p8;
	fma.rn.f32 	%f31, %f29, %f23, %f30;
	fma.rn.f32 	%f32, %f31, %f25, %f24;
	and.b32  	%r142, %r140, 2;
	setp.eq.s32 	%p9, %r142, 0;
	mov.f32 	%f33, 0f00000000;
	sub.f32 	%f34, %f33, %f32;
	selp.f32 	%f35, %f32, %f34, %p9;
	mul.f32 	%f36, %f2, %f35;
	cvta.to.global.u64 	%rd28, %rd16;
	mul.wide.s32 	%rd29, %r1, 4;
	add.s64 	%rd30, %rd28, %rd29;
	st.global.f32 	[%rd30], %f36;
	@%p7 bra 	$L__BB0_17;
	setp.neu.f32 	%p10, %f4, 0f7F800000;
	@%p10 bra 	$L__BB0_12;
	mov.f32 	%f39, 0f00000000;
	mul.rn.f32 	%f55, %f1, %f39;
	mov.b32 	%r169, 0;
	bra.uni 	$L__BB0_17;
$L__BB0_12:
	mov.b32 	%r16, %f1;
	shl.b32 	%r144, %r16, 8;
	or.b32  	%r17, %r144, -2147483648;
	mov.b64 	%rd47, 0;
	mov.b32 	%r166, 0;
	mov.u64 	%rd45, __cudart_i2opi_f;
	mov.u64 	%rd46, %rd1;
$L__BB0_13:
	.pragma "nounroll";
	ld.global.nc.u32 	%r145, [%rd45];
	mad.wide.u32 	%rd33, %r145, %r17, %rd47;
	shr.u64 	%rd47, %rd33, 32;
	st.local.u32 	[%rd46], %rd33;
	add.s32 	%r166, %r166, 1;
	add.s64 	%rd46, %rd46, 4;
	add.s64 	%rd45, %rd45, 4;
	setp.ne.s32 	%p11, %r166, 6;
	@%p11 bra 	$L__BB0_13;
	shr.u32 	%r146, %r16, 23;
	st.local.u32 	[%rd1+24], %rd47;
	and.b32  	%r20, %r146, 31;
	and.b32  	%r147, %r146, 224;
	add.s32 	%r148, %r147, -128;
	shr.u32 	%r149, %r148, 5;
	mul.wide.u32 	%rd34, %r149, 4;
	sub.s64 	%rd15, %rd1, %rd34;
	ld.local.u32 	%r167, [%rd15+24];
	ld.local.u32 	%r168, [%rd15+20];
	setp.eq.s32 	%p12, %r20, 0;
	@%p12 bra 	$L__BB0_16;
	shf.l.wrap.b32 	%r167, %r168, %r167, %r20;
	ld.local.u32 	%r150, [%rd15+16];
	shf.l.wrap.b32 	%r168, %r150, %r168, %r20;
$L__BB0_16:
	shr.u32 	%r151, %r167, 30;
	shf.l.wrap.b32 	%r152, %r168, %r167, 2;
	shl.b32 	%r153, %r168, 2;
	shr.u32 	%r154, %r152, 31;
	add.s32 	%r169, %r154, %r151;
	xor.b32  	%r155, %r152, %r16;
	shr.s32 	%r156, %r152, 31;
	xor.b32  	%r157, %r156, %r152;
	xor.b32  	%r158, %r156, %r153;
	cvt.u64.u32 	%rd35, %r157;
	shl.b64 	%rd36, %rd35, 32;
	cvt.u64.u32 	%rd37, %r158;
	or.b64  	%rd38, %rd36, %rd37;
	cvt.rn.f64.s64 	%fd3, %rd38;
	mul.f64 	%fd4, %fd3, 0d3BF921FB54442D19;
	cvt.rn.f32.f64 	%f37, %fd4;
	neg.f32 	%f38, %f37;
	setp.lt.s32 	%p13, %r155, 0;
	selp.f32 	%f55, %f38, %f37, %p13;
$L__BB0_17:
	mul.rn.f32 	%f40, %f55, %f55;
	and.b32  	%r160, %r169, 1;
	setp.eq.b32 	%p14, %r160, 1;
	selp.f32 	%f41, 0f3F800000, %f55, %p14;
	fma.rn.f32 	%f42, %f40, %f41, 0f00000000;
	fma.rn.f32 	%f43, %f40, 0f37CBAC00, 0fBAB607ED;
	selp.f32 	%f44, %f43, 0fB94D4153, %p14;
	selp.f32 	%f45, 0f3D2AAABB, 0f3C0885E4, %p14;
	fma.rn.f32 	%f46, %f44, %f40, %f45;
	selp.f32 	%f47, 0fBEFFFFFF, 0fBE2AAAA8, %p14;
	fma.rn.f32 	%f48, %f46, %f40, %f47;
	fma.rn.f32 	%f49, %f48, %f42, %f41;
	and.b32  	%r161, %r169, 2;
	setp.eq.s32 	%p15, %r161, 0;
	mov.f32 	%f50, 0f00000000;
	sub.f32 	%f51, %f50, %f49;
	selp.f32 	%f52, %f49, %f51, %p15;
	mul.f32 	%f53, %f2, %f52;
	cvta.to.global.u64 	%rd39, %rd17;
	add.s64 	%rd41, %rd39, %rd29;
	st.global.f32 	[%rd41], %f53;
$L__BB0_18:
	ret;

}


// ===== COMPILED SASS (sm_100) =====

	.target	sm_100

	.elftype	@"ET_EXEC"


//--------------------- .note.nv.tkinfo           --------------------------
	.section	.note.nv.tkinfo,"",@"SHT_NOTE"
	.sectionflags	@"SHF_NOTE_NV_TKINFO"
	.tkinfo
        /*0018*/ 	.word	0x00000002
        /*0030*/ 	.string	""
        /*0030*/ 	.string	"ptxas"
        /*0030*/ 	.string	"Cuda compilation tools, release 13.0, V13.0.88"
        /*0030*/ 	.string	"Build cuda_13.0.r13.0/compiler.36424714_0"
        /*0030*/ 	.string	"-arch sm_100 -m 64 "



//--------------------- .note.nv.cuinfo           --------------------------
	.section	.note.nv.cuinfo,"",@"SHT_NOTE"
	.sectionflags	@"SHF_NOTE_NV_CUINFO"
        /*0018*/ 	.short	0x0002
        /*001a*/ 	.short	0x0064
        /*001c*/ 	.short	0x0082
	.zero		2


//--------------------- .nv.info                  --------------------------
	.section	.nv.info,"",@"SHT_CUDA_INFO"
	.align	4


	//----- nvinfo : EIATTR_REGCOUNT
	.align		4
        /*0000*/ 	.byte	0x04, 0x2f
        /*0002*/ 	.short	(.L_11 - .L_10)
	.align		4
.L_10:
        /*0004*/ 	.word	index@(_Z15generate_pointsPfS_iy)
        /*0008*/ 	.word	0x00000017


	//----- nvinfo : EIATTR_FRAME_SIZE
	.align		4
.L_11:
        /*000c*/ 	.byte	0x04, 0x11
        /*000e*/ 	.short	(.L_13 - .L_12)
	.align		4
.L_12:
        /*0010*/ 	.word	index@($__internal_0_$__cuda_sm20_sqrt_rn_f32_slowpath)
        /*0014*/ 	.word	0x00000000


	//----- nvinfo : EIATTR_FRAME_SIZE
	.align		4
.L_13:
        /*0018*/ 	.byte	0x04, 0x11
        /*001a*/ 	.short	(.L_15 - .L_14)
	.align		4
.L_14:
        /*001c*/ 	.word	index@(_Z15generate_pointsPfS_iy)
        /*0020*/ 	.word	0x00000000


	//----- nvinfo : EIATTR_MIN_STACK_SIZE
	.align		4
.L_15:
        /*0024*/ 	.byte	0x04, 0x12
        /*0026*/ 	.short	(.L_17 - .L_16)
	.align		4
.L_16:
        /*0028*/ 	.word	index@(_Z15generate_pointsPfS_iy)
        /*002c*/ 	.word	0x00000000
.L_17:


//--------------------- .nv.compat                --------------------------
	.section	.nv.compat,"",@"SHT_CUDA_COMPAT_INFO"
	.align	4
        /*0000*/ 	.byte	0x02, 0x09, 0x00, 0x00, 0x02, 0x02, 0x01, 0x00, 0x02, 0x05, 0x05, 0x00, 0x03, 0x07, 0x01, 0x01
        /*0010*/ 	.byte	0x02, 0x03, 0x00, 0x00, 0x02, 0x06, 0x01, 0x00, 0x04, 0x0b, 0x08, 0x00, 0x01, 0x00, 0x00, 0x00
        /*0020*/ 	.byte	0x00, 0x00, 0x00, 0x00


//--------------------- .nv.info._Z15generate_pointsPfS_iy --------------------------
	.section	.nv.info._Z15generate_pointsPfS_iy,"",@"SHT_CUDA_INFO"
	.sectionflags	@""
	.align	4


	//----- nvinfo : EIATTR_CUDA_API_VERSION
	.align		4
        /*0000*/ 	.byte	0x04, 0x37
        /*0002*/ 	.short	(.L_19 - .L_18)
.L_18:
        /*0004*/ 	.word	0x00000082


	//----- nvinfo : EIATTR_KPARAM_INFO
	.align		4
.L_19:
        /*0008*/ 	.byte	0x04, 0x17
        /*000a*/ 	.short	(.L_21 - .L_20)
.L_20:
        /*000c*/ 	.word	0x00000000
        /*0010*/ 	.short	0x0003
        /*0012*/ 	.short	0x0018
        /*0014*/ 	.byte	0x00, 0xf0, 0x21, 0x00


	//----- nvinfo : EIATTR_KPARAM_INFO
	.align		4
.L_21:
        /*0018*/ 	.byte	0x04, 0x17
        /*001a*/ 	.short	(.L_23 - .L_22)
.L_22:
        /*001c*/ 	.word	0x00000000
        /*0020*/ 	.short	0x0002
        /*0022*/ 	.short	0x0010
        /*0024*/ 	.byte	0x00, 0xf0, 0x11, 0x00


	//----- nvinfo : EIATTR_KPARAM_INFO
	.align		4
.L_23:
        /*0028*/ 	.byte	0x04, 0x17
        /*002a*/ 	.short	(.L_25 - .L_24)
.L_24:
        /*002c*/ 	.word	0x00000000
        /*0030*/ 	.short	0x0001
        /*0032*/ 	.short	0x0008
        /*0034*/ 	.byte	0x00, 0xf5, 0x21, 0x00


	//----- nvinfo : EIATTR_KPARAM_INFO
	.align		4
.L_25:
        /*0038*/ 	.byte	0x04, 0x17
        /*003a*/ 	.short	(.L_27 - .L_26)
.L_26:
        /*003c*/ 	.word	0x00000000
        /*0040*/ 	.short	0x0000
        /*0042*/ 	.short	0x0000
        /*0044*/ 	.byte	0x00, 0xf5, 0x21, 0x00


	//----- nvinfo : EIATTR_SPARSE_MMA_MASK
	.align		4
.L_27:
        /*0048*/ 	.byte	0x03, 0x50
        /*004a*/ 	.short	0x0000


	//----- nvinfo : EIATTR_MAXREG_COUNT
	.align		4
        /*004c*/ 	.byte	0x03, 0x1b
        /*004e*/ 	.short	0x00ff


	//----- nvinfo : EIATTR_MERCURY_ISA_VERSION
	.align		4
        /*0050*/ 	.byte	0x03, 0x5f
        /*0052*/ 	.short	0x0101


	//----- nvinfo : EIATTR_VRC_CTA_INIT_COUNT
	.align		4
        /*0054*/ 	.byte	0x02, 0x4a
	.zero		1
	.zero		1


	//----- nvinfo : EIATTR_EXIT_INSTR_OFFSETS
	.align		4
        /*0058*/ 	.byte	0x04, 0x1c
        /*005a*/ 	.short	(.L_29 - .L_28)


	//   ....[0]....
.L_28:
        /*005c*/ 	.word	0x00000070


	//   ....[1]....
        /*0060*/ 	.word	0x00001490


	//----- nvinfo : EIATTR_CRS_STACK_SIZE
	.align		4
.L_29:
        /*0064*/ 	.byte	0x04, 0x1e
        /*0066*/ 	.short	(.L_31 - .L_30)
.L_30:
        /*0068*/ 	.word	0x00000000


	//----- nvinfo : EIATTR_CBANK_PARAM_SIZE
	.align		4
.L_31:
        /*006c*/ 	.byte	0x03, 0x19
        /*006e*/ 	.short	0x0020


	//----- nvinfo : EIATTR_PARAM_CBANK
	.align		4
        /*0070*/ 	.byte	0x04, 0x0a
        /*0072*/ 	.short	(.L_33 - .L_32)
	.align		4
.L_32:
        /*0074*/ 	.word	index@(.nv.constant0._Z15generate_pointsPfS_iy)
        /*0078*/ 	.short	0x0380
        /*007a*/ 	.short	0x0020


	//----- nvinfo : EIATTR_SW_WAR
	.align		4
.L_33:
        /*007c*/ 	.byte	0x04, 0x36
        /*007e*/ 	.short	(.L_35 - .L_34)
.L_34:
        /*0080*/ 	.word	0x00000008
.L_35:


//--------------------- .nv.callgraph             --------------------------
	.section	.nv.callgraph,"",@"SHT_CUDA_CALLGRAPH"
	.align	4
	.sectionentsize	8
	.align		4
        /*0000*/ 	.word	0x00000000
	.align		4
        /*0004*/ 	.word	0xffffffff
	.align		4
        /*0008*/ 	.word	0x00000000
	.align		4
        /*000c*/ 	.word	0xfffffffe
	.align		4
        /*0010*/ 	.word	0x00000000
	.align		4
        /*0014*/ 	.word	0xfffffffd
	.align		4
        /*0018*/ 	.word	0x00000000
	.align		4
        /*001c*/ 	.word	0xfffffffc


//--------------------- .nv.constant4             --------------------------
	.section	.nv.constant4,"a",@progbits
	.align	8
	.align		8
.nv.constant4:
        /*0000*/ 	.dword	precalc_xorwow_matrix
	.align		8
        /*0008*/ 	.dword	precalc_xorwow_offset_matrix
	.align		8
        /*0010*/ 	.dword	mrg32k3aM1
	.align		8
        /*0018*/ 	.dword	mrg32k3aM2
	.align		8
        /*0020*/ 	.dword	mrg32k3aM1SubSeq
	.align		8
        /*0028*/ 	.dword	mrg32k3aM2SubSeq
	.align		8
        /*0030*/ 	.dword	mrg32k3aM1Seq
	.align		8
        /*0038*/ 	.dword	mrg32k3aM2Seq
	.align		8
        /*0040*/ 	.dword	__cudart_i2opi_f


//--------------------- .nv.constant3             --------------------------
	.section	.nv.constant3,"a",@progbits
	.align	8
.nv.constant3:
	.type		__cr_lgamma_table,@object
	.size		__cr_lgamma_table,(.L_8 - __cr_lgamma_table)
__cr_lgamma_table:
        /*0000*/ 	.byte	0x00, 0x00, 0x00, 0x00, 0x00, 0x00, 0x00, 0x00, 0x00, 0x00, 0x00, 0x00, 0x00, 0x00, 0x00, 0x00
        /*0010*/ 	.byte	0xef, 0x39, 0xfa, 0xfe, 0x42, 0x2e, 0xe6, 0x3f, 0x02, 0x20, 0x2a, 0xfa, 0x0b, 0xab, 0xfc, 0x3f
        /*0020*/ 	.byte	0xf9, 0x2c, 0x92, 0x7c, 0xa7, 0x6c, 0x09, 0x40, 0xc9, 0x79, 0x44, 0x3c, 0x64, 0x26, 0x13, 0x40
        /*0030*/ 	.byte	0xca, 0x01, 0xcf, 0x3a, 0x27, 0x51, 0x1a, 0x40, 0x30, 0xcc, 0x2d, 0xf3, 0xe1, 0x0c, 0x21, 0x40
        /*0040*/ 	.byte	0x0d, 0xb7, 0xfc, 0x82, 0x8e, 0x35, 0x25, 0x40
.L_8:


//--------------------- .text._Z15generate_pointsPfS_iy --------------------------
	.section	.text._Z15generate_pointsPfS_iy,"ax",@progbits
	.align	128
        .global         _Z15generate_pointsPfS_iy
        .type           _Z15generate_pointsPfS_iy,@function
        .size           _Z15generate_pointsPfS_iy,(.L_x_16 - _Z15generate_pointsPfS_iy)
        .other          _Z15generate_pointsPfS_iy,@"STO_CUDA_ENTRY STV_DEFAULT"
_Z15generate_pointsPfS_iy:
.text._Z15generate_pointsPfS_iy:
[----:B------:R-:W-:Y:S01]  /*0000*/  LDC R1, c[0x0][0x37c] ;  /* 0x0000df00ff017b82 */ /* 0x000fe20000000800 */
[----:B------:R-:W0:Y:S07]  /*0010*/  S2R R3, SR_TID.X ;  /* 0x0000000000037919 */ /* 0x000e2e0000002100 */
[----:B------:R-:W0:Y:S01]  /*0020*/  S2UR UR4, SR_CTAID.X ;  /* 0x00000000000479c3 */ /* 0x000e220000002500 */
[----:B------:R-:W1:Y:S07]  /*0030*/  LDCU UR5, c[0x0][0x390] ;  /* 0x00007200ff0577ac */ /* 0x000e6e0008000800 */
[----:B------:R-:W0:Y:S02]  /*0040*/  LDC R2, c[0x0][0x360] ;  /* 0x0000d800ff027b82 */ /* 0x000e240000000800 */
[----:B0-----:R-:W-:-:S05]  /*0050*/  IMAD R2, R2, UR4, R3 ;  /* 0x0000000402027c24 */ /* 0x001fca000f8e0203 */
[----:B-1----:R-:W-:-:S13]  /*0060*/  ISETP.GE.AND P0, PT, R2, UR5, PT ;  /* 0x0000000502007c0c */ /* 0x002fda000bf06270 */
[----:B------:R-:W-:Y:S05]  /*0070*/  @P0 EXIT ;  /* 0x000000000000094d */ /* 0x000fea0003800000 */
[----:B------:R-:W0:Y:S01]  /*0080*/  LDCU.64 UR6, c[0x0][0x398] ;  /* 0x00007300ff0677ac */ /* 0x000e220008000a00 */
[----:B------:R-:W-:Y:S01]  /*0090*/  SHF.R.S32.HI R0, RZ, 0x1f, R2 ;  /* 0x0000001fff007819 */ /* 0x000fe20000011402 */
[----:B------:R-:W-:Y:S01]  /*00a0*/  IMAD.WIDE.U32 R4, R2, -0x326172a9, RZ ;  /* 0xcd9e8d5702047825 */ /* 0x000fe200078e00ff */
[----:B------:R-:W-:Y:S02]  /*00b0*/  BSSY.RECONVERGENT B0, `(.L_x_0) ;  /* 0x0000048000007945 */ /* 0x000fe40003800200 */
[----:B0-----:R-:W-:Y:S01]  /*00c0*/  LOP3.LUT R0, R0, UR7, RZ, 0x3c, !PT ;  /* 0x0000000700007c12 */ /* 0x001fe2000f8e3cff */
[----:B------:R-:W-:Y:S02]  /*00d0*/  UIADD3 UR4, UPT, UPT, UR6, -0x61c88647, URZ ;  /* 0x9e3779b906047890 */ /* 0x000fe4000fffe0ff */
[----:B------:R-:W-:Y:S01]  /*00e0*/  LOP3.LUT R5, R5, UR6, RZ, 0x3c, !PT ;  /* 0x0000000605057c12 */ /* 0x000fe2000f8e3cff */
[----:B------:R-:W-:Y:S01]  /*00f0*/  UIADD3 UR5, UPT, UPT, UR7, 0x76cf5d0a, URZ ;  /* 0x76cf5d0a07057890 */ /* 0x000fe2000fffe0ff */
[----:B------:R-:W-:-:S05]  /*0100*/  IMAD.WIDE.U32 R6, R0, -0x326172a9, RZ ;  /* 0xcd9e8d5700067825 */ /* 0x000fca00078e00ff */
[----:B------:R-:W-:Y:S01]  /*0110*/  LOP3.LUT R8, R4, UR4, R7, 0x96, !PT ;  /* 0x0000000404087c12 */ /* 0x000fe2000f8e9607 */
[----:B------:R-:W-:Y:S01]  /*0120*/  UIADD3 UR4, UPT, UPT, UR7, -0x4498517b, URZ ;  /* 0xbb67ae8507047890 */ /* 0x000fe2000fffe0ff */
[----:B------:R-:W-:-:S04]  /*0130*/  IMAD.WIDE.U32 R4, R5, -0x2daee0ad, RZ ;  /* 0xd2511f5305047825 */ /* 0x000fc800078e00ff */
[----:B------:R-:W-:Y:S01]  /*0140*/  IMAD.WIDE.U32 R8, R8, -0x2daee0ad, RZ ;  /* 0xd2511f5308087825 */ /* 0x000fe200078e00ff */
[----:B------:R-:W-:Y:S01]  /*0150*/  LOP3.LUT R5, R5, UR4, RZ, 0x3c, !PT ;  /* 0x0000000405057c12 */ /* 0x000fe2000f8e3cff */
[----:B------:R-:W-:-:S03]  /*0160*/  UIADD3 UR4, UPT, UPT, UR6, 0x3c6ef372, URZ ;  /* 0x3c6ef37206047890 */ /* 0x000fc6000fffe0ff */
[----:B------:R-:W-:Y:S01]  /*0170*/  LOP3.LUT R10, R9, UR5, R4, 0x96, !PT ;  /* 0x00000005090a7c12 */ /* 0x000fe2000f8e9604 */
[----:B------:R-:W-:Y:S01]  /*0180*/  UIADD3 UR5, UPT, UPT, UR6, -0x255992d5, URZ ;  /* 0xdaa66d2b06057890 */ /* 0x000fe2000fffe0ff */
[----:B------:R-:W-:-:S04]  /*0190*/  IMAD.WIDE.U32 R4, R5, -0x326172a9, RZ ;  /* 0xcd9e8d5705047825 */ /* 0x000fc800078e00ff */
[----:B------:R-:W-:Y:S01]  /*01a0*/  IMAD.WIDE.U32 R10, R10, -0x326172a9, RZ ;  /* 0xcd9e8d570a0a7825 */ /* 0x000fe200078e00ff */
[----:B------:R-:W-:Y:S01]  /*01b0*/  LOP3.LUT R5, R5, UR4, R6, 0x96, !PT ;  /* 0x0000000405057c12 */ /* 0x000fe2000f8e9606 */
        /* <DEDUP_REMOVED lines=8> */
[----:B------:R-:W-:Y:S01]  /*0240*/  UIADD3 UR5, UPT, UPT, UR6, 0x1715609d, URZ ;  /* 0x1715609d06057890 */ /* 0x000fe2000fffe0ff */
[----:B------:R-:W-:-:S04]  /*0250*/  IMAD.WIDE.U32 R4, R5, -0x326172a9, RZ ;  /* 0xcd9e8d5705047825 */ /* 0x000fc800078e00ff */
[----:B------:R-:W-:Y:S01]  /*0260*/  IMAD.WIDE.U32 R8, R8, -0x326172a9, RZ ;  /* 0xcd9e8d5708087825 */ /* 0x000fe200078e00ff */
[----:B------:R-:W-:Y:S01]  /*0270*/  LOP3.LUT R5, R5, UR4, R10, 0x96, !PT ;  /* 0x0000000405057c12 */ /* 0x000fe2000f8e960a */
[----:B------:R-:W-:-:S03]  /*0280*/  UIADD3 UR4, UPT, UPT, UR7, -0x56f99767, URZ ;  /* 0xa906689907047890 */ /* 0x000fc6000fffe0ff */
        /* <DEDUP_REMOVED lines=9> */
[----:B------:R-:W-:Y:S01]  /*0320*/  IMAD.HI.U32 R3, R0, -0x326172a9, RZ ;  /* 0xcd9e8d5700037827 */ /* 0x000fe200078e00ff */
[----:B------:R-:W-:Y:S01]  /*0330*/  LOP3.LUT R5, R5, UR4, R8, 0x96, !PT ;  /* 0x0000000405057c12 */ /* 0x000fe2000f8e9608 */
[----:B------:R-:W-:-:S03]  /*0340*/  UIADD3 UR4, UPT, UPT, UR7, -0x24c28bd8, URZ ;  /* 0xdb3d742807047890 */ /* 0x000fc6000fffe0ff */
[----:B------:R-:W-:Y:S01]  /*0350*/  LOP3.LUT R3, R3, UR5, R4, 0x96, !PT ;  /* 0x0000000503037c12 */ /* 0x000fe2000f8e9604 */
[----:B------:R-:W-:Y:S01]  /*0360*/  UIADD3 UR5, UPT, UPT, UR7, 0x1fd5c5a3, URZ ;  /* 0x1fd5c5a307057890 */ /* 0x000fe2000fffe0ff */
[----:B------:R-:W-:-:S04]  /*0370*/  IMAD.WIDE.U32 R4, R5, -0x2daee0ad, RZ ;  /* 0xd2511f5305047825 */ /* 0x000fc800078e00ff */
[----:B------:R-:W-:Y:S01]  /*0380*/  IMAD.HI.U32 R3, R3, -0x2daee0ad, RZ ;  /* 0xd2511f5303037827 */ /* 0x000fe200078e00ff */
[----:B------:R-:W-:-:S04]  /*0390*/  LOP3.LUT R10, R5, UR5, R10, 0x96, !PT ;  /* 0x00000005050a7c12 */ /* 0x000fc8000f8e960a */
[----:B------:R-:W-:Y:S01]  /*03a0*/  LOP3.LUT R4, R3, UR4, R4, 0x96, !PT ;  /* 0x0000000403047c12 */ /* 0x000fe2000f8e9604 */
[----:B------:R-:W-:Y:S01]  /*03b0*/  UIADD3 UR4, UPT, UPT, UR6, -0x700cb87f, URZ ;  /* 0x8ff3478106047890 */ /* 0x000fe2000fffe0ff */
[----:B------:R-:W-:-:S03]  /*03c0*/  IMAD R3, R10, -0x326172a9, RZ ;  /* 0xcd9e8d570a037824 */ /* 0x000fc600078e02ff */
[----:B------:R-:W-:-:S05]  /*03d0*/  IMAD.WIDE.U32 R4, R4, -0x326172a9, RZ ;  /* 0xcd9e8d5704047825 */ /* 0x000fca00078e00ff */
[----:B------:R-:W-:Y:S01]  /*03e0*/  LOP3.LUT R3, R5, UR4, R3, 0x96, !PT ;  /* 0x0000000405037c12 */ /* 0x000fe2000f8e9603 */
[----:B------:R-:W-:Y:S01]  /*03f0*/  IMAD.MOV.U32 R5, RZ, RZ, 0x2f800000 ;  /* 0x2f800000ff057424 */ /* 0x000fe200078e00ff */
[----:B------:R-:W-:Y:S02]  /*0400*/  I2FP.F32.U32 R4, R4 ;  /* 0x0000000400047245 */ /* 0x000fe40000201000 */
[----:B------:R-:W-:-:S03]  /*0410*/  I2FP.F32.U32 R3, R3 ;  /* 0x0000000300037245 */ /* 0x000fc60000201000 */
[-C--:B------:R-:W-:Y:S02]  /*0420*/  FFMA R4, R4, R5.reuse, 1.1641532182693481445e-10 ;  /* 0x2f00000004047423 */ /* 0x080fe40000000005 */
[----:B------:R-:W-:Y:S02]  /*0430*/  FFMA R0, R3, R5, 1.1641532182693481445e-10 ;  /* 0x2f00000003007423 */ /* 0x000fe40000000005 */
[----:B------:R-:W-:Y:S02]  /*0440*/  FADD R4, R4, R4 ;  /* 0x0000000404047221 */ /* 0x000fe40000000000 */
[----:B------:R-:W-:Y:S01]  /*0450*/  VIADD R6, R0, 0xf3000000 ;  /* 0xf300000000067836 */ /* 0x000fe20000000000 */
[----:B------:R0:W1:Y:S01]  /*0460*/  MUFU.RSQ R3, R0 ;  /* 0x0000000000037308 */ /* 0x0000620000001400 */
[----:B------:R-:W-:-:S03]  /*0470*/  FMUL R4, R4, 3.1415927410125732422 ;  /* 0x40490fdb04047820 */ /* 0x000fc60000400000 */
[----:B------:R-:W-:-:S13]  /*0480*/  ISETP.GT.U32.AND P0, PT, R6, 0x727fffff, PT ;  /* 0x727fffff0600780c */ /* 0x000fda0003f04070 */
[----:B01----:R-:W-:Y:S05]  /*0490*/  @!P0 BRA `(.L_x_1) ;  /* 0x0000000000148947 */ /* 0x003fea0003800000 */
[----:B------:R-:W-:Y:S01]  /*04a0*/  BSSY.RECONVERGENT B1, `(.L_x_2) ;  /* 0x0000003000017945 */ /* 0x000fe20003800200 */
[----:B------:R-:W-:-:S07]  /*04b0*/  MOV R9, 0x4d0 ;  /* 0x000004d000097802 */ /* 0x000fce0000000f00 */
[----:B------:R-:W-:Y:S05]  /*04c0*/  CALL.REL.NOINC `($__internal_0_$__cuda_sm20_sqrt_rn_f32_slowpath) ;  /* 0x0000000c00f47944 */ /* 0x000fea0003c00000 */
[----:B------:R-:W-:Y:S05]  /*04d0*/  BSYNC.RECONVERGENT B1 ;  /* 0x0000000000017941 */ /* 0x000fea0003800200 */
.L_x_2:
[----:B------:R-:W-:Y:S05]  /*04e0*/  BRA `(.L_x_3) ;  /* 0x0000000000107947 */ /* 0x000fea0003800000 */
.L_x_1:
[----:B------:R-:W-:Y:S01]  /*04f0*/  FMUL.FTZ R5, R0, R3 ;  /* 0x0000000300057220 */ /* 0x000fe20000410000 */
[----:B------:R-:W-:-:S03]  /*0500*/  FMUL.FTZ R3, R3, 0.5 ;  /* 0x3f00000003037820 */ /* 0x000fc60000410000 */
[----:B------:R-:W-:-:S04]  /*0510*/  FFMA R0, -R5, R5, R0 ;  /* 0x0000000505007223 */ /* 0x000fc80000000100 */
[----:B------:R-:W-:-:S07]  /*0520*/  FFMA R3, R0, R3, R5 ;  /* 0x0000000300037223 */ /* 0x000fce0000000005 */
.L_x_3:
[----:B------:R-:W-:Y:S05]  /*0530*/  BSYNC.RECONVERGENT B0 ;  /* 0x0000000000007941 */ /* 0x000fea0003800200 */
.L_x_0:
[C---:B------:R-:W-:Y:S01]  /*0540*/  FMUL R0, R4.reuse, 0.63661974668502807617 ;  /* 0x3f22f98304007820 */ /* 0x040fe20000400000 */
[----:B------:R-:W-:Y:S01]  /*0550*/  FSETP.GE.AND P0, PT, |R4|, 105615, PT ;  /* 0x47ce47800400780b */ /* 0x000fe20003f06200 */
[----:B------:R-:W0:Y:S01]  /*0560*/  LDCU.64 UR6, c[0x0][0x358] ;  /* 0x00006b00ff0677ac */ /* 0x000e220008000a00 */
[----:B------:R-:W-:Y:S03]  /*0570*/  BSSY.RECONVERGENT B0, `(.L_x_4) ;  /* 0x0000067000007945 */ /* 0x000fe60003800200 */
[----:B------:R-:W1:Y:S02]  /*0580*/  F2I.NTZ R0, R0 ;  /* 0x0000000000007305 */ /* 0x000e640000203100 */
[----:B-1----:R-:W-:Y:S01]  /*0590*/  I2FP.F32.S32 R5, R0 ;  /* 0x0000000000057245 */ /* 0x002fe20000201400 */
[----:B------:R-:W-:-:S04]  /*05a0*/  IMAD.MOV.U32 R7, RZ, RZ, R0 ;  /* 0x000000ffff077224 */ /* 0x000fc800078e0000 */
[----:B------:R-:W-:-:S04]  /*05b0*/  FFMA R6, R5, -1.5707962512969970703, R4 ;  /* 0xbfc90fda05067823 */ /* 0x000fc80000000004 */
[----:B------:R-:W-:-:S04]  /*05c0*/  FFMA R6, R5, -7.5497894158615963534e-08, R6 ;  /* 0xb3a2216805067823 */ /* 0x000fc80000000006 */
[----:B------:R-:W-:Y:S01]  /*05d0*/  FFMA R6, R5, -5.3903029534742383927e-15, R6 ;  /* 0xa7c234c505067823 */ /* 0x000fe20000000006 */
[----:B------:R-:W-:-:S03]  /*05e0*/  P2R R5, PR, RZ, 0x1 ;  /* 0x00000001ff057803 */ /* 0x000fc60000000000 */
[----:B------:R-:W-:Y:S01]  /*05f0*/  IMAD.MOV.U32 R17, RZ, RZ, R6 ;  /* 0x000000ffff117224 */ /* 0x000fe200078e0006 */
[----:B0-----:R-:W-:Y:S06]  /*0600*/  @!P0 BRA `(.L_x_5) ;  /* 0x0000000400748947 */ /* 0x001fec0003800000 */
[----:B------:R-:W-:-:S13]  /*0610*/  FSETP.NEU.AND P0, PT, |R4|, +INF , PT ;  /* 0x7f8000000400780b */ /* 0x000fda0003f0d200 */
[----:B------:R-:W-:Y:S01]  /*0620*/  @!P0 FMUL R17, RZ, R4 ;  /* 0x00000004ff118220 */ /* 0x000fe20000400000 */
[----:B------:R-:W-:Y:S01]  /*0630*/  @!P0 MOV R0, RZ ;  /* 0x000000ff00008202 */ /* 0x000fe20000000f00 */
[----:B------:R-:W-:Y:S06]  /*0640*/  @!P0 BRA `(.L_x_5) ;  /* 0x0000000400648947 */ /* 0x000fec0003800000 */
[----:B------:R-:W-:Y:S01]  /*0650*/  IMAD.SHL.U32 R5, R4, 0x100, RZ ;  /* 0x0000010004057824 */ /* 0x000fe200078e00ff */
[----:B------:R-:W0:Y:S01]  /*0660*/  LDCU.64 UR8, c[0x4][0x40] ;  /* 0x01000800ff0877ac */ /* 0x000e220008000a00 */
[----:B------:R-:W-:Y:S02]  /*0670*/  IMAD.MOV.U32 R0, RZ, RZ, RZ ;  /* 0x000000ffff007224 */ /* 0x000fe400078e00ff */
[----:B------:R-:W-:Y:S01]  /*0680*/  IMAD.MOV.U32 R18, RZ, RZ, RZ ;  /* 0x000000ffff127224 */ /* 0x000fe200078e00ff */
[----:B------:R-:W-:Y:S01]  /*0690*/  LOP3.LUT R17, R5, 0x80000000, RZ, 0xfc, !PT ;  /* 0x8000000005117812 */ /* 0x000fe200078efcff */
[----:B------:R-:W-:Y:S01]  /*06a0*/  UMOV UR5, URZ ;  /* 0x000000ff00057c82 */ /* 0x000fe20008000000 */
[----:B------:R-:W-:-:S05]  /*06b0*/  UMOV UR4, URZ ;  /* 0x000000ff00047c82 */ /* 0x000fca0008000000 */
.L_x_6:
[----:B0-----:R-:W-:Y:S01]  /*06c0*/  IMAD.U32 R10, RZ, RZ, UR8 ;  /* 0x00000008ff0a7e24 */ /* 0x001fe2000f8e00ff */
[----:B------:R-:W-:-:S05]  /*06d0*/  MOV R11, UR9 ;  /* 0x00000009000b7c02 */ /* 0x000fca0008000f00 */
[----:B------:R-:W2:Y:S01]  /*06e0*/  LDG.E.CONSTANT R8, desc[UR6][R10.64] ;  /* 0x000000060a087981 */ /* 0x000ea2000c1e9900 */
[----:B------:R-:W-:Y:S01]  /*06f0*/  UIADD3 UR4, UPT, UPT, UR4, 0x1, URZ ;  /* 0x0000000104047890 */ /* 0x000fe2000fffe0ff */
[C---:B------:R-:W-:Y:S01]  /*0700*/  ISETP.EQ.AND P0, PT, R18.reuse, RZ, PT ;  /* 0x000000ff1200720c */ /* 0x040fe20003f02270 */
[----:B------:R-:W-:Y:S01]  /*0710*/  UIADD3 UR8, UP1, UPT, UR8, 0x4, URZ ;  /* 0x0000000408087890 */ /* 0x000fe2000ff3e0ff */
[C---:B------:R-:W-:Y:S01]  /*0720*/  ISETP.EQ.AND P1, PT, R18.reuse, 0x4, PT ;  /* 0x000000041200780c */ /* 0x040fe20003f22270 */
[----:B------:R-:W-:Y:S01]  /*0730*/  UISETP.NE.AND UP0, UPT, UR4, 0x6, UPT ;  /* 0x000000060400788c */ /* 0x000fe2000bf05270 */
[C---:B------:R-:W-:Y:S01]  /*0740*/  ISETP.EQ.AND P3, PT, R18.reuse, 0xc, PT ;  /* 0x0000000c1200780c */ /* 0x040fe20003f62270 */
[----:B------:R-:W-:Y:S01]  /*0750*/  UIADD3.X UR9, UPT, UPT, URZ, UR9, URZ, UP1, !UPT ;  /* 0x00000009ff097290 */ /* 0x000fe20008ffe4ff */
[C---:B------:R-:W-:Y:S02]  /*0760*/  ISETP.EQ.AND P4, PT, R18.reuse, 0x10, PT ;  /* 0x000000101200780c */ /* 0x040fe40003f82270 */
[----:B------:R-:W-:Y:S01]  /*0770*/  ISETP.EQ.AND P5, PT, R18, 0x14, PT ;  /* 0x000000141200780c */ /* 0x000fe20003fa2270 */
[----:B--2---:R-:W-:-:S03]  /*0780*/  IMAD.WIDE.U32 R8, R8, R17, RZ ;  /* 0x0000001108087225 */ /* 0x004fc600078e00ff */
[----:B------:R-:W-:-:S04]  /*0790*/  IADD3 R8, P2, PT, R8, R0, RZ ;  /* 0x0000000008087210 */ /* 0x000fc80007f5e0ff */
[----:B------:R-:W-:Y:S01]  /*07a0*/  IADD3.X R0, PT, PT, R9, UR5, RZ, P2, !PT ;  /* 0x0000000509007c10 */ /* 0x000fe200097fe4ff */
[--C-:B------:R-:W-:Y:S01]  /*07b0*/  @P0 IMAD.MOV.U32 R5, RZ, RZ, R8.reuse ;  /* 0x000000ffff050224 */ /* 0x100fe200078e0008 */
[C---:B------:R-:W-:Y:S01]  /*07c0*/  ISETP.EQ.AND P2, PT, R18.reuse, 0x8, PT ;  /* 0x000000081200780c */ /* 0x040fe20003f42270 */
[--C-:B------:R-:W-:Y:S01]  /*07d0*/  @P1 IMAD.MOV.U32 R13, RZ, RZ, R8.reuse ;  /* 0x000000ffff0d1224 */ /* 0x100fe200078e0008 */
[----:B------:R-:W-:Y:S01]  /*07e0*/  @P4 MOV R16, R8 ;  /* 0x0000000800104202 */ /* 0x000fe20000000f00 */
[--C-:B------:R-:W-:Y:S02]  /*07f0*/  @P3 IMAD.MOV.U32 R15, RZ, RZ, R8.reuse ;  /* 0x000000ffff0f3224 */ /* 0x100fe400078e0008 */
[----:B------:R-:W-:Y:S02]  /*0800*/  @P5 IMAD.MOV.U32 R12, RZ, RZ, R8 ;  /* 0x000000ffff0c5224 */ /* 0x000fe400078e0008 */
[----:B------:R-:W-:-:S06]  /*0810*/  VIADD R18, R18, 0x4 ;  /* 0x0000000412127836 */ /* 0x000fcc0000000000 */
[----:B------:R-:W-:Y:S01]  /*0820*/  @P2 IMAD.MOV.U32 R14, RZ, RZ, R8 ;  /* 0x000000ffff0e2224 */ /* 0x000fe200078e0008 */
[----:B------:R-:W-:Y:S06]  /*0830*/  BRA.U UP0, `(.L_x_6) ;  /* 0xfffffffd00a07547 */ /* 0x000fec000b83ffff */
[----:B------:R-:W-:Y:S01]  /*0840*/  SHF.R.U32.HI R8, RZ, 0x17, R4 ;  /* 0x00000017ff087819 */ /* 0x000fe20000011604 */
[----:B------:R-:W-:Y:S03]  /*0850*/  BSSY.RECONVERGENT B1, `(.L_x_7) ;  /* 0x0000029000017945 */ /* 0x000fe60003800200 */
[C---:B------:R-:W-:Y:S02]  /*0860*/  LOP3.LUT R9, R8.reuse, 0xe0, RZ, 0xc0, !PT ;  /* 0x000000e008097812 */ /* 0x040fe400078ec0ff */
[----:B------:R-:W-:-:S03]  /*0870*/  LOP3.LUT P6, RZ, R8, 0x1f, RZ, 0xc0, !PT ;  /* 0x0000001f08ff7812 */ /* 0x000fc600078cc0ff */
[----:B------:R-:W-:-:S05]  /*0880*/  VIADD R9, R9, 0xffffff80 ;  /* 0xffffff8009097836 */ /* 0x000fca0000000000 */
[----:B------:R-:W-:-:S05]  /*0890*/  SHF.R.U32.HI R9, RZ, 0x5, R9 ;  /* 0x00000005ff097819 */ /* 0x000fca0000011609 */
[----:B------:R-:W-:-:S05]  /*08a0*/  IMAD.U32 R17, R9, -0x4, RZ ;  /* 0xfffffffc09117824 */ /* 0x000fca00078e00ff */
[C---:B------:R-:W-:Y:S02]  /*08b0*/  ISETP.EQ.AND P3, PT, R17.reuse, -0x18, PT ;  /* 0xffffffe81100780c */ /* 0x040fe40003f62270 */
[C---:B------:R-:W-:Y:S02]  /*08c0*/  ISETP.EQ.AND P4, PT, R17.reuse, -0x14, PT ;  /* 0xffffffec1100780c */ /* 0x040fe40003f82270 */
[C---:B------:R-:W-:Y:S02]  /*08d0*/  ISETP.EQ.AND P0, PT, R17.reuse, -0x10, PT ;  /* 0xfffffff01100780c */ /* 0x040fe40003f02270 */
[C---:B------:R-:W-:Y:S02]  /*08e0*/  ISETP.EQ.AND P1, PT, R17.reuse, -0xc, PT ;  /* 0xfffffff41100780c */ /* 0x040fe40003f22270 */
[C---:B------:R-:W-:Y:S02]  /*08f0*/  ISETP.EQ.AND P2, PT, R17.reuse, -0x8, PT ;  /* 0xfffffff81100780c */ /* 0x040fe40003f42270 */
[----:B------:R-:W-:-:S03]  /*0900*/  ISETP.EQ.AND P5, PT, R17, 0x4, PT ;  /* 0x000000041100780c */ /* 0x000fc60003fa2270 */
[----:B------:R-:W-:Y:S02]  /*0910*/  @P3 MOV R10, R5 ;  /* 0x00000005000a3202 */ /* 0x000fe40000000f00 */
[----:B------:R-:W-:Y:S01]  /*0920*/  @P4 IMAD.MOV.U32 R9, RZ, RZ, R5 ;  /* 0x000000ffff094224 */ /* 0x000fe200078e0005 */
[C---:B------:R-:W-:Y:S01]  /*0930*/  ISETP.EQ.AND P3, PT, R17.reuse, -0x4, PT ;  /* 0xfffffffc1100780c */ /* 0x040fe20003f62270 */
[--C-:B------:R-:W-:Y:S01]  /*0940*/  @P4 IMAD.MOV.U32 R10, RZ, RZ, R13.reuse ;  /* 0x000000ffff0a4224 */ /* 0x100fe200078e000d */
[----:B------:R-:W-:Y:S01]  /*0950*/  ISETP.EQ.AND P4, PT, R17, RZ, PT ;  /* 0x000000ff1100720c */ /* 0x000fe20003f82270 */
[----:B------:R-:W-:Y:S01]  /*0960*/  @P0 IMAD.MOV.U32 R9, RZ, RZ, R13 ;  /* 0x000000ffff090224 */ /* 0x000fe200078e000d */
[----:B------:R-:W-:Y:S01]  /*0970*/  @P1 MOV R9, R14 ;  /* 0x0000000e00091202 */ /* 0x000fe20000000f00 */
[----:B------:R-:W-:Y:S02]  /*0980*/  @P2 IMAD.MOV.U32 R9, RZ, RZ, R15 ;  /* 0x000000ffff092224 */ /* 0x000fe400078e000f */
[----:B------:R-:W-:-:S02]  /*0990*/  @P0 IMAD.MOV.U32 R10, RZ, RZ, R14 ;  /* 0x000000ffff0a0224 */ /* 0x000fc400078e000e */
[----:B------:R-:W-:Y:S02]  /*09a0*/  @P1 IMAD.MOV.U32 R10, RZ, RZ, R15 ;  /* 0x000000ffff0a1224 */ /* 0x000fe400078e000f */
[--C-:B------:R-:W-:Y:S02]  /*09b0*/  @P2 IMAD.MOV.U32 R10, RZ, RZ, R16.reuse ;  /* 0x000000ffff0a2224 */ /* 0x100fe400078e0010 */
[----:B------:R-:W-:Y:S01]  /*09c0*/  @P3 IMAD.MOV.U32 R9, RZ, RZ, R16 ;  /* 0x000000ffff093224 */ /* 0x000fe200078e0010 */
[----:B------:R-:W-:Y:S01]  /*09d0*/  @P3 MOV R10, R12 ;  /* 0x0000000c000a3202 */ /* 0x000fe20000000f00 */
[----:B------:R-:W-:Y:S02]  /*09e0*/  @P4 IMAD.MOV.U32 R9, RZ, RZ, R12 ;  /* 0x000000ffff094224 */ /* 0x000fe400078e000c */
[--C-:B------:R-:W-:Y:S02]  /*09f0*/  @P5 IMAD.MOV.U32 R9, RZ, RZ, R0.reuse ;  /* 0x000000ffff095224 */ /* 0x100fe400078e0000 */
[----:B------:R-:W-:-:S02]  /*0a00*/  @P4 IMAD.MOV.U32 R10, RZ, RZ, R0 ;  /* 0x000000ffff0a4224 */ /* 0x000fc400078e0000 */
[----:B------:R-:W-:Y:S01]  /*0a10*/  IMAD.MOV.U32 R11, RZ, RZ, R9 ;  /* 0x000000ffff0b7224 */ /* 0x000fe200078e0009 */
[----:B------:R-:W-:Y:S06]  /*0a20*/  @!P6 BRA `(.L_x_8) ;  /* 0x00000000002ce947 */ /* 0x000fec0003800000 */
[----:B------:R-:W-:Y:S01]  /*0a30*/  @P0 MOV R18, R5 ;  /* 0x0000000500120202 */ /* 0x000fe20000000f00 */
[----:B------:R-:W-:Y:S01]  /*0a40*/  @P1 IMAD.MOV.U32 R18, RZ, RZ, R13 ;  /* 0x000000ffff121224 */ /* 0x000fe200078e000d */
[----:B------:R-:W-:Y:S01]  /*0a50*/  ISETP.EQ.AND P0, PT, R17, 0x8, PT ;  /* 0x000000081100780c */ /* 0x000fe20003f02270 */
[----:B------:R-:W-:Y:S01]  /*0a60*/  @P2 IMAD.MOV.U32 R18, RZ, RZ, R14 ;  /* 0x000000ffff122224 */ /* 0x000fe200078e000e */
[----:B------:R-:W-:Y:S01]  /*0a70*/  LOP3.LUT R9, R8, 0x1f, RZ, 0xc0, !PT ;  /* 0x0000001f08097812 */ /* 0x000fe200078ec0ff */
[----:B------:R-:W-:Y:S02]  /*0a80*/  @P3 IMAD.MOV.U32 R18, RZ, RZ, R15 ;  /* 0x000000ffff123224 */ /* 0x000fe400078e000f */
[----:B------:R-:W-:Y:S01]  /*0a90*/  @P4 IMAD.MOV.U32 R18, RZ, RZ, R16 ;  /* 0x000000ffff124224 */ /* 0x000fe200078e0010 */
[----:B------:R-:W-:Y:S02]  /*0aa0*/  @P5 MOV R18, R12 ;  /* 0x0000000c00125202 */ /* 0x000fe40000000f00 */
[----:B------:R-:W-:-:S05]  /*0ab0*/  SHF.L.W.U32.HI R10, R11, R9, R10 ;  /* 0x000000090b0a7219 */ /* 0x000fca0000010e0a */
[----:B------:R-:W-:-:S05]  /*0ac0*/  @P0 IMAD.MOV.U32 R18, RZ, RZ, R0 ;  /* 0x000000ffff120224 */ /* 0x000fca00078e0000 */
[----:B------:R-:W-:-:S07]  /*0ad0*/  SHF.L.W.U32.HI R11, R18, R9, R11 ;  /* 0x00000009120b7219 */ /* 0x000fce0000010e0b */
.L_x_8:
[----:B------:R-:W-:Y:S05]  /*0ae0*/  BSYNC.RECONVERGENT B1 ;  /* 0x0000000000017941 */ /* 0x000fea0003800200 */
.L_x_7:
[C---:B------:R-:W-:Y:S01]  /*0af0*/  SHF.L.W.U32.HI R17, R11.reuse, 0x2, R10 ;  /* 0x000000020b117819 */ /* 0x040fe20000010e0a */
[----:B------:R-:W-:Y:S01]  /*0b00*/  IMAD.SHL.U32 R8, R11, 0x4, RZ ;  /* 0x000000040b087824 */ /* 0x000fe200078e00ff */
[----:B------:R-:W-:Y:S01]  /*0b10*/  UMOV UR4, 0x54442d19 ;  /* 0x54442d1900047882 */ /* 0x000fe20000000000 */
[----:B------:R-:W-:Y:S01]  /*0b20*/  UMOV UR5, 0x3bf921fb ;  /* 0x3bf921fb00057882 */ /* 0x000fe20000000000 */
[----:B------:R-:W-:-:S04]  /*0b30*/  SHF.R.S32.HI R0, RZ, 0x1f, R17 ;  /* 0x0000001fff007819 */ /* 0x000fc80000011411 */
[C---:B------:R-:W-:Y:S02]  /*0b40*/  LOP3.LUT R8, R0.reuse, R8, RZ, 0x3c, !PT ;  /* 0x0000000800087212 */ /* 0x040fe400078e3cff */
[----:B------:R-:W-:Y:S02]  /*0b50*/  LOP3.LUT R9, R0, R17, RZ, 0x3c, !PT ;  /* 0x0000001100097212 */ /* 0x000fe400078e3cff */
[----:B------:R-:W-:-:S04]  /*0b60*/  LOP3.LUT R0, R17, R4, RZ, 0x3c, !PT ;  /* 0x0000000411007212 */ /* 0x000fc800078e3cff */
[----:B------:R-:W0:Y:S01]  /*0b70*/  I2F.F64.S64 R8, R8 ;  /* 0x0000000800087312 */ /* 0x000e220000301c00 */
[----:B------:R-:W-:Y:S02]  /*0b80*/  ISETP.GE.AND P0, PT, R0, RZ, PT ;  /* 0x000000ff0000720c */ /* 0x000fe40003f06270 */
[----:B------:R-:W-:-:S04]  /*0b90*/  SHF.R.U32.HI R0, RZ, 0x1e, R10 ;  /* 0x0000001eff007819 */ /* 0x000fc8000001160a */
[----:B------:R-:W-:Y:S01]  /*0ba0*/  LEA.HI R0, R17, R0, RZ, 0x1 ;  /* 0x0000000011007211 */ /* 0x000fe200078f08ff */
[----:B0-----:R-:W-:-:S10]  /*0bb0*/  DMUL R18, R8, UR4 ;  /* 0x0000000408127c28 */ /* 0x001fd40008000000 */
[----:B------:R-:W0:Y:S02]  /*0bc0*/  F2F.F32.F64 R18, R18 ;  /* 0x0000001200127310 */ /* 0x000e240000301000 */
[----:B0-----:R-:W-:-:S07]  /*0bd0*/  FSEL R17, -R18, R18, !P0 ;  /* 0x0000001212117208 */ /* 0x001fce0004000100 */
.L_x_5:
[----:B------:R-:W-:Y:S05]  /*0be0*/  BSYNC.RECONVERGENT B0 ;  /* 0x0000000000007941 */ /* 0x000fea0003800200 */
.L_x_4:
[----:B------:R-:W-:Y:S02]  /*0bf0*/  IMAD.MOV.U32 R8, RZ, RZ, 0x37cbac00 ;  /* 0x37cbac00ff087424 */ /* 0x000fe400078e00ff */
[----:B------:R-:W-:Y:S01]  /*0c00*/  FMUL R9, R17, R17 ;  /* 0x0000001111097220 */ /* 0x000fe20000400000 */
[C---:B------:R-:W-:Y:S01]  /*0c10*/  LOP3.LUT R10, R0.reuse, 0x1, RZ, 0xc0, !PT ;  /* 0x00000001000a7812 */ /* 0x040fe200078ec0ff */
[----:B------:R-:W-:Y:S01]  /*0c20*/  IMAD.MOV.U32 R19, RZ, RZ, 0x3c0885e4 ;  /* 0x3c0885e4ff137424 */ /* 0x000fe200078e00ff */
[----:B------:R-:W-:Y:S01]  /*0c30*/  IADD3 R20, PT, PT, R0, 0x1, RZ ;  /* 0x0000000100147810 */ /* 0x000fe20007ffe0ff */
[----:B------:R-:W-:Y:S01]  /*0c40*/  FFMA R18, R9, R8, -0.0013887860113754868507 ;  /* 0xbab607ed09127423 */ /* 0x000fe20000000008 */
[----:B------:R-:W-:Y:S01]  /*0c50*/  ISETP.NE.U32.AND P0, PT, R10, 0x1, PT ;  /* 0x000000010a00780c */ /* 0x000fe20003f05070 */
[----:B------:R-:W-:Y:S01]  /*0c60*/  BSSY.RECONVERGENT B0, `(.L_x_9) ;  /* 0x000006e000007945 */ /* 0x000fe20003800200 */
[----:B------:R-:W0:Y:S01]  /*0c70*/  LDC.64 R10, c[0x0][0x380] ;  /* 0x0000e000ff0a7b82 */ /* 0x000e220000000a00 */
[----:B------:R-:W-:-:S02]  /*0c80*/  LOP3.LUT P1, RZ, R20, 0x2, RZ, 0xc0, !PT ;  /* 0x0000000214ff7812 */ /* 0x000fc4000782c0ff */
[----:B------:R-:W-:Y:S01]  /*0c90*/  FSEL R0, R19, 0.041666727513074874878, !P0 ;  /* 0x3d2aaabb13007808 */ /* 0x000fe20004000000 */
[----:B------:R-:W-:Y:S01]  /*0ca0*/  IMAD.MOV.U32 R19, RZ, RZ, 0x3e2aaaa8 ;  /* 0x3e2aaaa8ff137424 */ /* 0x000fe200078e00ff */
[----:B------:R-:W-:Y:S02]  /*0cb0*/  FSEL R18, R18, -0.00019574658654164522886, P0 ;  /* 0xb94d415312127808 */ /* 0x000fe40000000000 */
[----:B------:R-:W-:Y:S02]  /*0cc0*/  FSETP.GE.AND P2, PT, |R4|, 105615, PT ;  /* 0x47ce47800400780b */ /* 0x000fe40003f46200 */
[----:B------:R-:W-:Y:S01]  /*0cd0*/  FSEL R19, -R19, -0.4999999701976776123, !P0 ;  /* 0xbeffffff13137808 */ /* 0x000fe20004000100 */
[----:B------:R-:W-:Y:S01]  /*0ce0*/  FFMA R18, R9, R18, R0 ;  /* 0x0000001209127223 */ /* 0x000fe20000000000 */
[----:B------:R-:W-:-:S03]  /*0cf0*/  FSEL R0, R17, 1, !P0 ;  /* 0x3f80000011007808 */ /* 0x000fc60004000000 */
[C---:B------:R-:W-:Y:S02]  /*0d00*/  FFMA R18, R9.reuse, R18, R19 ;  /* 0x0000001209127223 */ /* 0x040fe40000000013 */
[----:B------:R-:W-:-:S04]  /*0d10*/  FFMA R9, R9, R0, RZ ;  /* 0x0000000009097223 */ /* 0x000fc800000000ff */
[----:B------:R-:W-:-:S04]  /*0d20*/  FFMA R0, R9, R18, R0 ;  /* 0x0000001209007223 */ /* 0x000fc80000000000 */
[----:B------:R-:W-:Y:S01]  /*0d30*/  @P1 FADD R0, RZ, -R0 ;  /* 0x80000000ff001221 */ /* 0x000fe20000000000 */
[----:B0-----:R-:W-:-:S04]  /*0d40*/  IMAD.WIDE R10, R2, 0x4, R10 ;  /* 0x00000004020a7825 */ /* 0x001fc800078e020a */
[----:B------:R-:W-:-:S05]  /*0d50*/  FMUL R9, R0, R3 ;  /* 0x0000000300097220 */ /* 0x000fca0000400000 */
[----:B------:R0:W-:Y:S01]  /*0d60*/  STG.E desc[UR6][R10.64], R9 ;  /* 0x000000090a007986 */ /* 0x0001e2000c101906 */
[----:B------:R-:W-:Y:S05]  /*0d70*/  @!P2 BRA `(.L_x_10) ;  /* 0x000000040070a947 */ /* 0x000fea0003800000 */
[----:B------:R-:W-:-:S13]  /*0d80*/  FSETP.NEU.AND P0, PT, |R4|, +INF , PT ;  /* 0x7f8000000400780b */ /* 0x000fda0003f0d200 */
[----:B------:R-:W-:Y:S01]  /*0d90*/  @!P0 FMUL R6, RZ, R4 ;  /* 0x00000004ff068220 */ /* 0x000fe20000400000 */
[----:B------:R-:W-:Y:S01]  /*0da0*/  @!P0 IMAD.MOV.U32 R7, RZ, RZ, RZ ;  /* 0x000000ffff078224 */ /* 0x000fe200078e00ff */
[----:B------:R-:W-:Y:S06]  /*0db0*/  @!P0 BRA `(.L_x_10) ;  /* 0x0000000400608947 */ /* 0x000fec0003800000 */
[----:B------:R-:W-:Y:S01]  /*0dc0*/  IMAD.SHL.U32 R6, R4, 0x100, RZ ;  /* 0x0000010004067824 */ /* 0x000fe200078e00ff */
[----:B------:R-:W-:Y:S01]  /*0dd0*/  MOV R17, RZ ;  /* 0x000000ff00117202 */ /* 0x000fe20000000f00 */
[----:B------:R-:W-:Y:S01]  /*0de0*/  IMAD.MOV.U32 R0, RZ, RZ, RZ ;  /* 0x000000ffff007224 */ /* 0x000fe200078e00ff */
[----:B------:R-:W1:Y:S02]  /*0df0*/  LDCU.64 UR8, c[0x4][0x40] ;  /* 0x01000800ff0877ac */ /* 0x000e640008000a00 */
[----:B0-----:R-:W-:Y:S01]  /*0e00*/  LOP3.LUT R9, R6, 0x80000000, RZ, 0xfc, !PT ;  /* 0x8000000006097812 */ /* 0x001fe200078efcff */
[----:B------:R-:W-:Y:S01]  /*0e10*/  UMOV UR5, URZ ;  /* 0x000000ff00057c82 */ /* 0x000fe20008000000 */
[----:B------:R-:W-:-:S05]  /*0e20*/  UMOV UR4, URZ ;  /* 0x000000ff00047c82 */ /* 0x000fca0008000000 */
.L_x_11:
[----:B-1----:R-:W-:Y:S02]  /*0e30*/  IMAD.U32 R10, RZ, RZ, UR8 ;  /* 0x00000008ff0a7e24 */ /* 0x002fe4000f8e00ff */
[----:B------:R-:W-:-:S05]  /*0e40*/  IMAD.U32 R11, RZ, RZ, UR9 ;  /* 0x00000009ff0b7e24 */ /* 0x000fca000f8e00ff */
        /* <DEDUP_REMOVED lines=9> */
[----:B------:R-:W-:-:S02]  /*0ee0*/  ISETP.EQ.AND P4, PT, R17, 0x10, PT ;  /* 0x000000101100780c */ /* 0x000fc40003f82270 */
[C---:B------:R-:W-:Y:S01]  /*0ef0*/  ISETP.EQ.AND P5, PT, R17.reuse, 0x14, PT ;  /* 0x000000141100780c */ /* 0x040fe20003fa2270 */
[----:B------:R-:W-:Y:S02]  /*0f00*/  VIADD R17, R17, 0x4 ;  /* 0x0000000411117836 */ /* 0x000fe40000000000 */
[----:B--2---:R-:W-:-:S03]  /*0f10*/  IMAD.WIDE.U32 R6, R6, R9, RZ ;  /* 0x0000000906067225 */ /* 0x004fc600078e00ff */
[----:B------:R-:W-:-:S04]  /*0f20*/  IADD3 R6, P6, PT, R6, R0, RZ ;  /* 0x0000000006067210 */ /* 0x000fc80007fde0ff */
[----:B------:R-:W-:Y:S01]  /*0f30*/  IADD3.X R0, PT, PT, R7, UR5, RZ, P6, !PT ;  /* 0x0000000507007c10 */ /* 0x000fe2000b7fe4ff */
[--C-:B------:R-:W-:Y:S01]  /*0f40*/  @P0 IMAD.MOV.U32 R5, RZ, RZ, R6.reuse ;  /* 0x000000ffff050224 */ /* 0x100fe200078e0006 */
[----:B------:R-:W-:Y:S01]  /*0f50*/  @P2 MOV R14, R6 ;  /* 0x00000006000e2202 */ /* 0x000fe20000000f00 */
[--C-:B------:R-:W-:Y:S02]  /*0f60*/  @P1 IMAD.MOV.U32 R13, RZ, RZ, R6.reuse ;  /* 0x000000ffff0d1224 */ /* 0x100fe400078e0006 */
[--C-:B------:R-:W-:Y:S02]  /*0f70*/  @P3 IMAD.MOV.U32 R15, RZ, RZ, R6.reuse ;  /* 0x000000ffff0f3224 */ /* 0x100fe400078e0006 */
[--C-:B------:R-:W-:Y:S02]  /*0f80*/  @P4 IMAD.MOV.U32 R16, RZ, RZ, R6.reuse ;  /* 0x000000ffff104224 */ /* 0x100fe400078e0006 */
[----:B------:R-:W-:Y:S01]  /*0f90*/  @P5 IMAD.MOV.U32 R12, RZ, RZ, R6 ;  /* 0x000000ffff0c5224 */ /* 0x000fe200078e0006 */
[----:B------:R-:W-:Y:S06]  /*0fa0*/  BRA.U UP0, `(.L_x_11) ;  /* 0xfffffffd00a07547 */ /* 0x000fec000b83ffff */
[----:B------:R-:W-:Y:S01]  /*0fb0*/  SHF.R.U32.HI R10, RZ, 0x17, R4 ;  /* 0x00000017ff0a7819 */ /* 0x000fe20000011604 */
[----:B------:R-:W-:Y:S03]  /*0fc0*/  BSSY.RECONVERGENT B1, `(.L_x_12) ;  /* 0x0000028000017945 */ /* 0x000fe60003800200 */
[C---:B------:R-:W-:Y:S02]  /*0fd0*/  LOP3.LUT R6, R10.reuse, 0xe0, RZ, 0xc0, !PT ;  /* 0x000000e00a067812 */ /* 0x040fe400078ec0ff */
[----:B------:R-:W-:Y:S02]  /*0fe0*/  LOP3.LUT P6, RZ, R10, 0x1f, RZ, 0xc0, !PT ;  /* 0x0000001f0aff7812 */ /* 0x000fe400078cc0ff */
[----:B------:R-:W-:-:S04]  /*0ff0*/  IADD3 R6, PT, PT, R6, -0x80, RZ ;  /* 0xffffff8006067810 */ /* 0x000fc80007ffe0ff */
[----:B------:R-:W-:-:S05]  /*1000*/  SHF.R.U32.HI R6, RZ, 0x5, R6 ;  /* 0x00000005ff067819 */ /* 0x000fca0000011606 */
[----:B------:R-:W-:-:S05]  /*1010*/  IMAD.U32 R11, R6, -0x4, RZ ;  /* 0xfffffffc060b7824 */ /* 0x000fca00078e00ff */
[C---:B------:R-:W-:Y:S02]  /*1020*/  ISETP.EQ.AND P3, PT, R11.reuse, -0x18, PT ;  /* 0xffffffe80b00780c */ /* 0x040fe40003f62270 */
[C---:B------:R-:W-:Y:S02]  /*1030*/  ISETP.EQ.AND P4, PT, R11.reuse, -0x14, PT ;  /* 0xffffffec0b00780c */ /* 0x040fe40003f82270 */
[C---:B------:R-:W-:Y:S02]  /*1040*/  ISETP.EQ.AND P2, PT, R11.reuse, -0x10, PT ;  /* 0xfffffff00b00780c */ /* 0x040fe40003f42270 */
[C---:B------:R-:W-:Y:S02]  /*1050*/  ISETP.EQ.AND P1, PT, R11.reuse, -0xc, PT ;  /* 0xfffffff40b00780c */ /* 0x040fe40003f22270 */
[C---:B------:R-:W-:Y:S02]  /*1060*/  ISETP.EQ.AND P0, PT, R11.reuse, -0x8, PT ;  /* 0xfffffff80b00780c */ /* 0x040fe40003f02270 */
[----:B------:R-:W-:-:S03]  /*1070*/  ISETP.EQ.AND P5, PT, R11, RZ, PT ;  /* 0x000000ff0b00720c */ /* 0x000fc60003fa2270 */
[--C-:B------:R-:W-:Y:S01]  /*1080*/  @P3 IMAD.MOV.U32 R6, RZ, RZ, R5.reuse ;  /* 0x000000ffff063224 */ /* 0x100fe200078e0005 */
[C---:B------:R-:W-:Y:S01]  /*1090*/  ISETP.EQ.AND P3, PT, R11.reuse, -0x4, PT ;  /* 0xfffffffc0b00780c */ /* 0x040fe20003f62270 */
[----:B------:R-:W-:Y:S01]  /*10a0*/  @P4 IMAD.MOV.U32 R7, RZ, RZ, R5 ;  /* 0x000000ffff074224 */ /* 0x000fe200078e0005 */
[----:B------:R-:W-:Y:S01]  /*10b0*/  @P4 MOV R6, R13 ;  /* 0x0000000d00064202 */ /* 0x000fe20000000f00 */
[----:B------:R-:W-:Y:S01]  /*10c0*/  @P2 IMAD.MOV.U32 R6, RZ, RZ, R14 ;  /* 0x000000ffff062224 */ /* 0x000fe200078e000e */
[----:B------:R-:W-:Y:S01]  /*10d0*/  ISETP.EQ.AND P4, PT, R11, 0x4, PT ;  /* 0x000000040b00780c */ /* 0x000fe20003f82270 */
[----:B------:R-:W-:Y:S01]  /*10e0*/  @P2 IMAD.MOV.U32 R7, RZ, RZ, R13 ;  /* 0x000000ffff072224 */ /* 0x000fe200078e000d */
[----:B------:R-:W-:Y:S01]  /*10f0*/  @P1 MOV R6, R15 ;  /* 0x0000000f00061202 */ /* 0x000fe20000000f00 */
[----:B------:R-:W-:Y:S02]  /*1100*/  @P0 IMAD.MOV.U32 R6, RZ, RZ, R16 ;  /* 0x000000ffff060224 */ /* 0x000fe400078e0010 */
[----:B------:R-:W-:-:S02]  /*1110*/  @P1 IMAD.MOV.U32 R7, RZ, RZ, R14 ;  /* 0x000000ffff071224 */ /* 0x000fc400078e000e */
[----:B------:R-:W-:Y:S02]  /*1120*/  @P0 IMAD.MOV.U32 R7, RZ, RZ, R15 ;  /* 0x000000ffff070224 */ /* 0x000fe400078e000f */
[----:B------:R-:W-:Y:S01]  /*1130*/  @P3 MOV R6, R12 ;  /* 0x0000000c00063202 */ /* 0x000fe20000000f00 */
[----:B------:R-:W-:Y:S02]  /*1140*/  @P5 IMAD.MOV.U32 R6, RZ, RZ, R0 ;  /* 0x000000ffff065224 */ /* 0x000fe400078e0000 */
[----:B------:R-:W-:Y:S02]  /*1150*/  @P3 IMAD.MOV.U32 R7, RZ, RZ, R16 ;  /* 0x000000ffff073224 */ /* 0x000fe400078e0010 */
[----:B------:R-:W-:Y:S01]  /*1160*/  @P5 IMAD.MOV.U32 R7, RZ, RZ, R12 ;  /* 0x000000ffff075224 */ /* 0x000fe200078e000c */
[----:B------:R-:W-:Y:S01]  /*1170*/  MOV R9, R6 ;  /* 0x0000000600097202 */ /* 0x000fe20000000f00 */
[----:B------:R-:W-:Y:S01]  /*1180*/  @P4 IMAD.MOV.U32 R7, RZ, RZ, R0 ;  /* 0x000000ffff074224 */ /* 0x000fe200078e0000 */
[----:B------:R-:W-:Y:S06]  /*1190*/  @!P6 BRA `(.L_x_13) ;  /* 0x000000000028e947 */ /* 0x000fec0003800000 */
[----:B------:R-:W-:Y:S01]  /*11a0*/  @P1 IMAD.MOV.U32 R5, RZ, RZ, R13 ;  /* 0x000000ffff051224 */ /* 0x000fe200078e000d */
[----:B------:R-:W-:Y:S01]  /*11b0*/  LOP3.LUT R10, R10, 0x1f, RZ, 0xc0, !PT ;  /* 0x0000001f0a0a7812 */ /* 0x000fe200078ec0ff */
[----:B------:R-:W-:Y:S01]  /*11c0*/  @P0 IMAD.MOV.U32 R5, RZ, RZ, R14 ;  /* 0x000000ffff050224 */ /* 0x000fe200078e000e */
[----:B------:R-:W-:Y:S01]  /*11d0*/  ISETP.EQ.AND P0, PT, R11, 0x8, PT ;  /* 0x000000080b00780c */ /* 0x000fe20003f02270 */
[----:B------:R-:W-:Y:S01]  /*11e0*/  @P3 IMAD.MOV.U32 R5, RZ, RZ, R15 ;  /* 0x000000ffff053224 */ /* 0x000fe200078e000f */
[----:B------:R-:W-:Y:S01]  /*11f0*/  @P5 MOV R5, R16 ;  /* 0x0000001000055202 */ /* 0x000fe20000000f00 */
[----:B------:R-:W-:Y:S01]  /*1200*/  @P4 IMAD.MOV.U32 R5, RZ, RZ, R12 ;  /* 0x000000ffff054224 */ /* 0x000fe200078e000c */
[----:B------:R-:W-:-:S09]  /*1210*/  SHF.L.W.U32.HI R9, R7, R10, R9 ;  /* 0x0000000a07097219 */ /* 0x000fd20000010e09 */
[----:B------:R-:W-:-:S05]  /*1220*/  @P0 IMAD.MOV.U32 R5, RZ, RZ, R0 ;  /* 0x000000ffff050224 */ /* 0x000fca00078e0000 */
[----:B------:R-:W-:-:S07]  /*1230*/  SHF.L.W.U32.HI R7, R5, R10, R7 ;  /* 0x0000000a05077219 */ /* 0x000fce0000010e07 */
.L_x_13:
[----:B------:R-:W-:Y:S05]  /*1240*/  BSYNC.RECONVERGENT B1 ;  /* 0x0000000000017941 */ /* 0x000fea0003800200 */
.L_x_12:
[C---:B------:R-:W-:Y:S01]  /*1250*/  SHF.L.W.U32.HI R0, R7.reuse, 0x2, R9 ;  /* 0x0000000207007819 */ /* 0x040fe20000010e09 */
[----:B------:R-:W-:Y:S01]  /*1260*/  IMAD.SHL.U32 R7, R7, 0x4, RZ ;  /* 0x0000000407077824 */ /* 0x000fe200078e00ff */
[----:B------:R-:W-:Y:S01]  /*1270*/  UMOV UR4, 0x54442d19 ;  /* 0x54442d1900047882 */ /* 0x000fe20000000000 */
[----:B------:R-:W-:Y:S01]  /*1280*/  UMOV UR5, 0x3bf921fb ;  /* 0x3bf921fb00057882 */ /* 0x000fe20000000000 */
[----:B------:R-:W-:Y:S02]  /*1290*/  SHF.R.S32.HI R5, RZ, 0x1f, R0 ;  /* 0x0000001fff057819 */ /* 0x000fe40000011400 */
[----:B------:R-:W-:Y:S02]  /*12a0*/  LOP3.LUT R4, R0, R4, RZ, 0x3c, !PT ;  /* 0x0000000400047212 */ /* 0x000fe400078e3cff */
[C---:B------:R-:W-:Y:S02]  /*12b0*/  LOP3.LUT R12, R5.reuse, R7, RZ, 0x3c, !PT ;  /* 0x00000007050c7212 */ /* 0x040fe400078e3cff */
[----:B------:R-:W-:-:S02]  /*12c0*/  LOP3.LUT R13, R5, R0, RZ, 0x3c, !PT ;  /* 0x00000000050d7212 */ /* 0x000fc400078e3cff */
[----:B------:R-:W-:Y:S02]  /*12d0*/  ISETP.GE.AND P0, PT, R4, RZ, PT ;  /* 0x000000ff0400720c */ /* 0x000fe40003f06270 */
[----:B------:R-:W0:Y:S02]  /*12e0*/  I2F.F64.S64 R6, R12 ;  /* 0x0000000c00067312 */ /* 0x000e240000301c00 */
[----:B0-----:R-:W-:Y:S01]  /*12f0*/  DMUL R10, R6, UR4 ;  /* 0x00000004060a7c28 */ /* 0x001fe20008000000 */
[----:B------:R-:W-:-:S04]  /*1300*/  SHF.R.U32.HI R7, RZ, 0x1e, R9 ;  /* 0x0000001eff077819 */ /* 0x000fc80000011609 */
[----:B------:R-:W-:-:S05]  /*1310*/  LEA.HI R7, R0, R7, RZ, 0x1 ;  /* 0x0000000700077211 */ /* 0x000fca00078f08ff */
[----:B------:R-:W0:Y:S02]  /*1320*/  F2F.F32.F64 R10, R10 ;  /* 0x0000000a000a7310 */ /* 0x000e240000301000 */
[----:B0-----:R-:W-:-:S07]  /*1330*/  FSEL R6, -R10, R10, !P0 ;  /* 0x0000000a0a067208 */ /* 0x001fce0004000100 */
.L_x_10:
[----:B------:R-:W-:Y:S05]  /*1340*/  BSYNC.RECONVERGENT B0 ;  /* 0x0000000000007941 */ /* 0x000fea0003800200 */
.L_x_9:
[----:B0-----:R-:W-:Y:S01]  /*1350*/  FMUL R9, R6, R6 ;  /* 0x0000000606097220 */ /* 0x001fe20000400000 */
[----:B------:R-:W-:Y:S01]  /*1360*/  LOP3.LUT R0, R7, 0x1, RZ, 0xc0, !PT ;  /* 0x0000000107007812 */ /* 0x000fe200078ec0ff */
[----:B------:R-:W0:Y:S01]  /*1370*/  LDC.64 R4, c[0x0][0x388] ;  /* 0x0000e200ff047b82 */ /* 0x000e220000000a00 */
[----:B------:R-:W-:Y:S02]  /*1380*/  IMAD.MOV.U32 R10, RZ, RZ, 0x3effffff ;  /* 0x3effffffff0a7424 */ /* 0x000fe400078e00ff */
[----:B------:R-:W-:Y:S01]  /*1390*/  FFMA R8, R9, R8, -0.0013887860113754868507 ;  /* 0xbab607ed09087423 */ /* 0x000fe20000000008 */
[----:B------:R-:W-:Y:S02]  /*13a0*/  ISETP.NE.U32.AND P0, PT, R0, 0x1, PT ;  /* 0x000000010000780c */ /* 0x000fe40003f05070 */
[----:B------:R-:W-:Y:S02]  /*13b0*/  MOV R0, 0x3d2aaabb ;  /* 0x3d2aaabb00007802 */ /* 0x000fe40000000f00 */
[----:B------:R-:W-:-:S02]  /*13c0*/  FSEL R8, R8, -0.00019574658654164522886, !P0 ;  /* 0xb94d415308087808 */ /* 0x000fc40004000000 */
[----:B------:R-:W-:Y:S02]  /*13d0*/  FSEL R0, R0, 0.0083327032625675201416, !P0 ;  /* 0x3c0885e400007808 */ /* 0x000fe40004000000 */
[----:B------:R-:W-:Y:S02]  /*13e0*/  LOP3.LUT P1, RZ, R7, 0x2, RZ, 0xc0, !PT ;  /* 0x0000000207ff7812 */ /* 0x000fe4000782c0ff */
[----:B------:R-:W-:Y:S01]  /*13f0*/  FSEL R7, -R10, -0.16666662693023681641, !P0 ;  /* 0xbe2aaaa80a077808 */ /* 0x000fe20004000100 */
[----:B------:R-:W-:Y:S01]  /*1400*/  FFMA R8, R9, R8, R0 ;  /* 0x0000000809087223 */ /* 0x000fe20000000000 */
[----:B------:R-:W-:-:S03]  /*1410*/  FSEL R0, R6, 1, P0 ;  /* 0x3f80000006007808 */ /* 0x000fc60000000000 */
[C---:B------:R-:W-:Y:S02]  /*1420*/  FFMA R7, R9.reuse, R8, R7 ;  /* 0x0000000809077223 */ /* 0x040fe40000000007 */
[----:B------:R-:W-:-:S04]  /*1430*/  FFMA R9, R9, R0, RZ ;  /* 0x0000000009097223 */ /* 0x000fc800000000ff */
[----:B------:R-:W-:Y:S01]  /*1440*/  FFMA R0, R9, R7, R0 ;  /* 0x0000000709007223 */ /* 0x000fe20000000000 */
[----:B0-----:R-:W-:-:S04]  /*1450*/  IMAD.WIDE R4, R2, 0x4, R4 ;  /* 0x0000000402047825 */ /* 0x001fc800078e0204 */
[----:B------:R-:W-:-:S04]  /*1460*/  @P1 FADD R0, RZ, -R0 ;  /* 0x80000000ff001221 */ /* 0x000fc80000000000 */
[----:B------:R-:W-:-:S05]  /*1470*/  FMUL R3, R0, R3 ;  /* 0x0000000300037220 */ /* 0x000fca0000400000 */
[----:B------:R-:W-:Y:S01]  /*1480*/  STG.E desc[UR6][R4.64], R3 ;  /* 0x0000000304007986 */ /* 0x000fe2000c101906 */
[----:B------:R-:W-:Y:S05]  /*1490*/  EXIT ;  /* 0x000000000000794d */ /* 0x000fea0003800000 */
        .weak           $__internal_0_$__cuda_sm20_sqrt_rn_f32_slowpath
        .type           $__internal_0_$__cuda_sm20_sqrt_rn_f32_slowpath,@function
        .size           $__internal_0_$__cuda_sm20_sqrt_rn_f32_slowpath,(.L_x_16 - $__internal_0_$__cuda_sm20_sqrt_rn_f32_slowpath)
$__internal_0_$__cuda_sm20_sqrt_rn_f32_slowpath:
[----:B------:R-:W-:-:S13]  /*14a0*/  LOP3.LUT P0, RZ, R0, 0x7fffffff, RZ, 0xc0, !PT ;  /* 0x7fffffff00ff7812 */ /* 0x000fda000780c0ff */
[----:B------:R-:W-:Y:S01]  /*14b0*/  @!P0 IMAD.MOV.U32 R3, RZ, RZ, R0 ;  /* 0x000000ffff038224 */ /* 0x000fe200078e0000 */
[----:B------:R-:W-:Y:S06]  /*14c0*/  @!P0 BRA `(.L_x_14) ;  /* 0x0000000000408947 */ /* 0x000fec0003800000 */
[----:B------:R-:W-:-:S13]  /*14d0*/  FSETP.GEU.FTZ.AND P0, PT, R0, RZ, PT ;  /* 0x000000ff0000720b */ /* 0x000fda0003f1e000 */
[----:B------:R-:W-:Y:S01]  /*14e0*/  @!P0 IMAD.MOV.U32 R3, RZ, RZ, 0x7fffffff ;  /* 0x7fffffffff038424 */ /* 0x000fe200078e00ff */
[----:B------:R-:W-:Y:S06]  /*14f0*/  @!P0 BRA `(.L_x_14) ;  /* 0x0000000000348947 */ /* 0x000fec0003800000 */
[----:B------:R-:W-:-:S13]  /*1500*/  FSETP.GTU.FTZ.AND P0, PT, |R0|, +INF , PT ;  /* 0x7f8000000000780b */ /* 0x000fda0003f1c200 */
[----:B------:R-:W-:Y:S01]  /*1510*/  @P0 FADD.FTZ R3, R0, 1 ;  /* 0x3f80000000030421 */ /* 0x000fe20000010000 */
[----:B------:R-:W-:Y:S06]  /*1520*/  @P0 BRA `(.L_x_14) ;  /* 0x0000000000280947 */ /* 0x000fec0003800000 */
[----:B------:R-:W-:-:S13]  /*1530*/  FSETP.NEU.FTZ.AND P0, PT, |R0|, +INF , PT ;  /* 0x7f8000000000780b */ /* 0x000fda0003f1d200 */
[----:B------:R-:W-:-:S04]  /*1540*/  @P0 FFMA R5, R0, 1.84467440737095516160e+19, RZ ;  /* 0x5f80000000050823 */ /* 0x000fc800000000ff */
[----:B------:R-:W0:Y:S02]  /*1550*/  @P0 MUFU.RSQ R6, R5 ;  /* 0x0000000500060308 */ /* 0x000e240000001400 */
[----:B0-----:R-:W-:Y:S01]  /*1560*/  @P0 FMUL.FTZ R8, R5, R6 ;  /* 0x0000000605080220 */ /* 0x001fe20000410000 */
[----:B------:R-:W-:-:S03]  /*1570*/  @P0 FMUL.FTZ R6, R6, 0.5 ;  /* 0x3f00000006060820 */ /* 0x000fc60000410000 */
[----:B------:R-:W-:-:S04]  /*1580*/  @P0 FADD.FTZ R3, -R8, -RZ ;  /* 0x800000ff08030221 */ /* 0x000fc80000010100 */
[----:B------:R-:W-:Y:S01]  /*1590*/  @P0 FFMA R7, R8, R3, R5 ;  /* 0x0000000308070223 */ /* 0x000fe20000000005 */
[----:B------:R-:W-:-:S03]  /*15a0*/  @!P0 MOV R3, R0 ;  /* 0x0000000000038202 */ /* 0x000fc60000000f00 */
[----:B------:R-:W-:-:S04]  /*15b0*/  @P0 FFMA R6, R7, R6, R8 ;  /* 0x0000000607060223 */ /* 0x000fc80000000008 */
[----:B------:R-:W-:-:S07]  /*15c0*/  @P0 FMUL.FTZ R3, R6, 2.3283064365386962891e-10 ;  /* 0x2f80000006030820 */ /* 0x000fce0000410000 */
.L_x_14:
[----:B------:R-:W-:Y:S02]  /*15d0*/  IMAD.MOV.U32 R6, RZ, RZ, R9 ;  /* 0x000000ffff067224 */ /* 0x000fe400078e0009 */
[----:B------:R-:W-:-:S04]  /*15e0*/  IMAD.MOV.U32 R7, RZ, RZ, 0x0 ;  /* 0x00000000ff077424 */ /* 0x000fc800078e00ff */
[----:B------:R-:W-:Y:S05]  /*15f0*/  RET.REL.NODEC R6 `(_Z15generate_pointsPfS_iy) ;  /* 0xffffffe806807950 */ /* 0x000fea0003c3ffff */
.L_x_15:
[----:B------:R-:W-:-:S00]  /*1600*/  BRA `(.L_x_15) ;  /* 0xfffffffc00fc7947 */ /* 0x000fc0000383ffff */
[----:B------:R-:W-:-:S00]  /*1610*/  NOP ;  /* 0x0000000000007918 */ /* 0x000fc00000000000 */
        /* <DEDUP_REMOVED lines=14> */
.L_x_16:


//--------------------- .nv.global.init           --------------------------
	.section	.nv.global.init,"aw",@progbits
	.align	4
.nv.global.init:
	.type		__cudart_i2opi_f,@object
	.size		__cudart_i2opi_f,(mrg32k3aM1SubSeq - __cudart_i2opi_f)
__cudart_i2opi_f:
        /*0000*/ 	.byte	0x41, 0x90, 0x43, 0x3c, 0x99, 0x95, 0x62, 0xdb, 0xc0, 0xdd, 0x34, 0xf5, 0xd1, 0x57, 0x27, 0xfc
        /*0010*/ 	.byte	0x29, 0x15, 0x44, 0x4e, 0x6e, 0x83, 0xf9, 0xa2
	.type		mrg32k3aM1SubSeq,@object
	.size		mrg32k3aM1SubSeq,(mrg32k3aM2SubSeq - mrg32k3aM1SubSeq)
mrg32k3aM1SubSeq:
        /*0018*/ 	.byte	0x0b, 0xcc, 0xee, 0x04, 0x73, 0x29, 0x8b, 0x6f, 0xf6, 0x53, 0x03, 0xf6, 0x23, 0xf6, 0xea, 0xda
        /* <DEDUP_REMOVED lines=125> */
	.type		mrg32k3aM2SubSeq,@object
	.size		mrg32k3aM2SubSeq,(mrg32k3aM1 - mrg32k3aM2SubSeq)
mrg32k3aM2SubSeq:
        /* <DEDUP_REMOVED lines=126> */
	.type		mrg32k3aM1,@object
	.size		mrg32k3aM1,(mrg32k3aM1Seq - mrg32k3aM1)
mrg32k3aM1:
        /* <DEDUP_REMOVED lines=144> */
	.type		mrg32k3aM1Seq,@object
	.size		mrg32k3aM1Seq,(mrg32k3aM2 - mrg32k3aM1Seq)
mrg32k3aM1Seq:
        /* <DEDUP_REMOVED lines=144> */
	.type		mrg32k3aM2,@object
	.size		mrg32k3aM2,(mrg32k3aM2Seq - mrg32k3aM2)
mrg32k3aM2:
        /* <DEDUP_REMOVED lines=144> */
	.type		mrg32k3aM2Seq,@object
	.size		mrg32k3aM2Seq,(precalc_xorwow_matrix - mrg32k3aM2Seq)
mrg32k3aM2Seq:
        /* <DEDUP_REMOVED lines=144> */
	.type		precalc_xorwow_matrix,@object
	.size		precalc_xorwow_matrix,(precalc_xorwow_offset_matrix - precalc_xorwow_matrix)
precalc_xorwow_matrix:
        /* <DEDUP_REMOVED lines=6400> */
	.type		precalc_xorwow_offset_matrix,@object
	.size		precalc_xorwow_offset_matrix,(.L_1 - precalc_xorwow_offset_matrix)
precalc_xorwow_offset_matrix:
        /* <DEDUP_REMOVED lines=6400> */
.L_1:


//--------------------- .nv.shared.reserved.0     --------------------------
	.section	.nv.shared.reserved.0,"aw",@nobits
	.weak		__nv_reservedSMEM_offset_0_alias
	.size		__nv_reservedSMEM_offset_0_alias, 0, 64
	.other		__nv_reservedSMEM_offset_0_alias,@"STO_CUDA_RESERVED_SHARED STV_DEFAULT"
__nv_reservedSMEM_offset_0_alias:
	.zero		0
	.zero		64


//--------------------- .nv.constant0._Z15generate_pointsPfS_iy --------------------------
	.section	.nv.constant0._Z15generate_pointsPfS_iy,"a",@progbits
	.sectionflags	@""
	.align	4
.nv.constant0._Z15generate_pointsPfS_iy:
	.zero		928


//--------------------- SYMBOLS --------------------------

	.type		.nv.reservedSmem.offset0,@object
	.size		.nv.reservedSmem.offset0,0x4
